//
// Generated by NVIDIA NVVM Compiler
//
// Compiler Build ID: CL-36424714
// Cuda compilation tools, release 13.0, V13.0.88
// Based on NVVM 20.0.0
//

.version 9.0
.target sm_100
.address_size 64

	// .globl	dpo_batch_f32

.visible .entry dpo_batch_f32(
	.param .u64 .ptr .align 1 dpo_batch_f32_param_0,
	.param .u64 .ptr .align 1 dpo_batch_f32_param_1,
	.param .u32 dpo_batch_f32_param_2,
	.param .u32 dpo_batch_f32_param_3,
	.param .u64 .ptr .align 1 dpo_batch_f32_param_4,
	.param .u32 dpo_batch_f32_param_5,
	.param .u64 .ptr .align 1 dpo_batch_f32_param_6
)
{
	.reg .pred 	%p<6>;
	.reg .b32 	%r<24>;
	.reg .b32 	%f<7>;
	.reg .b64 	%rd<24>;
	.reg .b64 	%fd<7>;

	ld.param.u64 	%rd5, [dpo_batch_f32_param_0];
	ld.param.u64 	%rd6, [dpo_batch_f32_param_1];
	ld.param.u32 	%r10, [dpo_batch_f32_param_2];
	ld.param.u32 	%r11, [dpo_batch_f32_param_3];
	ld.param.u64 	%rd7, [dpo_batch_f32_param_4];
	ld.param.u32 	%r12, [dpo_batch_f32_param_5];
	ld.param.u64 	%rd8, [dpo_batch_f32_param_6];
	mov.u32 	%r1, %ctaid.y;
	setp.ge.s32 	%p1, %r1, %r12;
	@%p1 bra 	$L__BB0_7;
	cvta.to.global.u64 	%rd9, %rd7;
	mul.wide.u32 	%rd10, %r1, 4;
	add.s64 	%rd11, %rd9, %rd10;
	ld.global.nc.u32 	%r13, [%rd11];
	cvt.s64.s32 	%rd1, %r13;
	setp.lt.s64 	%p2, %rd1, 1;
	@%p2 bra 	$L__BB0_7;
	cvt.u32.u64 	%r14, %rd1;
	shr.u32 	%r2, %r14, 1;
	mov.u32 	%r15, %ctaid.x;
	mov.u32 	%r3, %ntid.x;
	mov.u32 	%r16, %tid.x;
	mad.lo.s32 	%r23, %r15, %r3, %r16;
	setp.ge.s32 	%p3, %r23, %r10;
	@%p3 bra 	$L__BB0_7;
	cvta.to.global.u64 	%rd2, %rd6;
	cvta.to.global.u64 	%rd3, %rd5;
	cvta.to.global.u64 	%rd4, %rd8;
	cvt.rn.f64.u32 	%fd2, %r14;
	rcp.rn.f64 	%fd1, %fd2;
	mov.u32 	%r18, %nctaid.x;
	mul.lo.s32 	%r5, %r18, %r3;
	mul.lo.s32 	%r6, %r10, %r1;
	add.s32 	%r19, %r11, %r14;
	add.s32 	%r20, %r19, -1;
	add.s32 	%r21, %r2, 1;
	max.s32 	%r7, %r20, %r21;
	cvt.u64.u32 	%rd18, %r2;
$L__BB0_4:
	setp.lt.s32 	%p4, %r23, %r7;
	mov.f32 	%f6, 0f7FFFFFFF;
	@%p4 bra 	$L__BB0_6;
	cvt.s64.s32 	%rd12, %r23;
	mul.wide.s32 	%rd13, %r23, 8;
	add.s64 	%rd14, %rd2, %rd13;
	ld.global.nc.f64 	%fd3, [%rd14+8];
	sub.s64 	%rd15, %rd12, %rd1;
	shl.b64 	%rd16, %rd15, 3;
	add.s64 	%rd17, %rd2, %rd16;
	ld.global.nc.f64 	%fd4, [%rd17+8];
	sub.f64 	%fd5, %fd3, %fd4;
	mul.f64 	%fd6, %fd1, %fd5;
	sub.s64 	%rd19, %rd12, %rd18;
	shl.b64 	%rd20, %rd19, 2;
	add.s64 	%rd21, %rd3, %rd20;
	ld.global.nc.f32 	%f4, [%rd21+-4];
	cvt.rn.f32.f64 	%f5, %fd6;
	sub.f32 	%f6, %f4, %f5;
$L__BB0_6:
	add.s32 	%r22, %r23, %r6;
	mul.wide.s32 	%rd22, %r22, 4;
	add.s64 	%rd23, %rd4, %rd22;
	st.global.f32 	[%rd23], %f6;
	add.s32 	%r23, %r23, %r5;
	setp.lt.s32 	%p5, %r23, %r10;
	@%p5 bra 	$L__BB0_4;
$L__BB0_7:
	ret;

}
	// .globl	dpo_many_series_one_param_time_major_f32
.visible .entry dpo_many_series_one_param_time_major_f32(
	.param .u64 .ptr .align 1 dpo_many_series_one_param_time_major_f32_param_0,
	.param .u64 .ptr .align 1 dpo_many_series_one_param_time_major_f32_param_1,
	.param .u64 .ptr .align 1 dpo_many_series_one_param_time_major_f32_param_2,
	.param .u32 dpo_many_series_one_param_time_major_f32_param_3,
	.param .u32 dpo_many_series_one_param_time_major_f32_param_4,
	.param .u32 dpo_many_series_one_param_time_major_f32_param_5,
	.param .u64 .ptr .align 1 dpo_many_series_one_param_time_major_f32_param_6
)
{
	.reg .pred 	%p<8>;
	.reg .b32 	%r<32>;
	.reg .b32 	%f<7>;
	.reg .b64 	%rd<19>;
	.reg .b64 	%fd<7>;

	ld.param.u64 	%rd4, [dpo_many_series_one_param_time_major_f32_param_0];
	ld.param.u64 	%rd5, [dpo_many_series_one_param_time_major_f32_param_1];
	ld.param.u64 	%rd6, [dpo_many_series_one_param_time_major_f32_param_2];
	ld.param.u32 	%r12, [dpo_many_series_one_param_time_major_f32_param_3];
	ld.param.u32 	%r13, [dpo_many_series_one_param_time_major_f32_param_4];
	ld.param.u32 	%r14, [dpo_many_series_one_param_time_major_f32_param_5];
	ld.param.u64 	%rd7, [dpo_many_series_one_param_time_major_f32_param_6];
	mov.u32 	%r15, %ctaid.y;
	mov.u32 	%r16, %ntid.y;
	mov.u32 	%r17, %tid.y;
	mad.lo.s32 	%r1, %r15, %r16, %r17;
	mov.u32 	%r18, %ctaid.x;
	mov.u32 	%r2, %ntid.x;
	mov.u32 	%r19, %tid.x;
	mad.lo.s32 	%r31, %r18, %r2, %r19;
	setp.ge.s32 	%p1, %r1, %r12;
	@%p1 bra 	$L__BB1_7;
	cvta.to.global.u64 	%rd8, %rd6;
	mul.wide.u32 	%rd9, %r1, 4;
	add.s64 	%rd10, %rd8, %rd9;
	ld.global.nc.u32 	%r4, [%rd10];
	setp.lt.s32 	%p2, %r4, 0;
	setp.ge.s32 	%p3, %r4, %r13;
	or.pred  	%p4, %p2, %p3;
	@%p4 bra 	$L__BB1_7;
	shr.u32 	%r20, %r14, 31;
	add.s32 	%r21, %r14, %r20;
	shr.s32 	%r22, %r21, 1;
	add.s32 	%r5, %r22, 1;
	add.s32 	%r23, %r14, %r4;
	add.s32 	%r6, %r23, -1;
	setp.ge.s32 	%p5, %r31, %r13;
	@%p5 bra 	$L__BB1_7;
	cvta.to.global.u64 	%rd1, %rd5;
	add.s32 	%r7, %r1, 1;
	cvta.to.global.u64 	%rd2, %rd4;
	cvta.to.global.u64 	%rd3, %rd7;
	cvt.rn.f64.s32 	%fd2, %r14;
	rcp.rn.f64 	%fd1, %fd2;
	mov.u32 	%r24, %nctaid.x;
	mul.lo.s32 	%r8, %r24, %r2;
	max.s32 	%r9, %r6, %r5;
$L__BB1_4:
	setp.lt.s32 	%p6, %r31, %r9;
	mov.f32 	%f6, 0f7FFFFFFF;
	@%p6 bra 	$L__BB1_6;
	mad.lo.s32 	%r25, %r31, %r12, %r7;
	sub.s32 	%r26, %r31, %r14;
	mad.lo.s32 	%r27, %r26, %r12, %r7;
	mul.wide.s32 	%rd11, %r25, 8;
	add.s64 	%rd12, %rd1, %rd11;
	ld.global.nc.f64 	%fd3, [%rd12];
	mul.wide.s32 	%rd13, %r27, 8;
	add.s64 	%rd14, %rd1, %rd13;
	ld.global.nc.f64 	%fd4, [%rd14];
	sub.f64 	%fd5, %fd3, %fd4;
	mul.f64 	%fd6, %fd1, %fd5;
	sub.s32 	%r28, %r31, %r5;
	mad.lo.s32 	%r29, %r28, %r12, %r1;
	mul.wide.s32 	%rd15, %r29, 4;
	add.s64 	%rd16, %rd2, %rd15;
	ld.global.nc.f32 	%f4, [%rd16];
	cvt.rn.f32.f64 	%f5, %fd6;
	sub.f32 	%f6, %f4, %f5;
$L__BB1_6:
	mad.lo.s32 	%r30, %r31, %r12, %r1;
	mul.wide.s32 	%rd17, %r30, 4;
	add.s64 	%rd18, %rd3, %rd17;
	st.global.f32 	[%rd18], %f6;
	add.s32 	%r31, %r31, %r8;
	setp.lt.s32 	%p7, %r31, %r13;
	@%p7 bra 	$L__BB1_4;
$L__BB1_7:
	ret;

}


// ===== COMPILED SASS (sm_100) =====

	.target	sm_100

	.elftype	@"ET_EXEC"


//--------------------- .note.nv.tkinfo           --------------------------
	.section	.note.nv.tkinfo,"",@"SHT_NOTE"
	.sectionflags	@"SHF_NOTE_NV_TKINFO"
	.tkinfo
        /*0018*/ 	.word	0x00000002
        /*0030*/ 	.string	""
        /*0030*/ 	.string	"ptxas"
        /*0030*/ 	.string	"Cuda compilation tools, release 13.0, V13.0.88"
        /*0030*/ 	.string	"Build cuda_13.0.r13.0/compiler.36424714_0"
        /*0030*/ 	.string	"-arch sm_100 -m 64 "



//--------------------- .note.nv.cuinfo           --------------------------
	.section	.note.nv.cuinfo,"",@"SHT_NOTE"
	.sectionflags	@"SHF_NOTE_NV_CUINFO"
        /*0018*/ 	.short	0x0002
        /*001a*/ 	.short	0x0064
        /*001c*/ 	.short	0x0082
	.zero		2


//--------------------- .nv.info                  --------------------------
	.section	.nv.info,"",@"SHT_CUDA_INFO"
	.align	4


	//----- nvinfo : EIATTR_REGCOUNT
	.align		4
        /*0000*/ 	.byte	0x04, 0x2f
        /*0002*/ 	.short	(.L_1 - .L_0)
	.align		4
.L_0:
        /*0004*/ 	.word	index@(dpo_batch_f32)
        /*0008*/ 	.word	0x0000001c


	//----- nvinfo : EIATTR_FRAME_SIZE
	.align		4
.L_1:
        /*000c*/ 	.byte	0x04, 0x11
        /*000e*/ 	.short	(.L_3 - .L_2)
	.align		4
.L_2:
        /*0010*/ 	.word	index@($__internal_1_$__cuda_sm20_dblrcp_rn_slowpath_v3)
        /*0014*/ 	.word	0x00000000


	//----- nvinfo : EIATTR_FRAME_SIZE
	.align		4
.L_3:
        /*0018*/ 	.byte	0x04, 0x11
        /*001a*/ 	.short	(.L_5 - .L_4)
	.align		4
.L_4:
        /*001c*/ 	.word	index@(dpo_batch_f32)
        /*0020*/ 	.word	0x00000000


	//----- nvinfo : EIATTR_REGCOUNT
	.align		4
.L_5:
        /*0024*/ 	.byte	0x04, 0x2f
        /*0026*/ 	.short	(.L_7 - .L_6)
	.align		4
.L_6:
        /*0028*/ 	.word	index@(dpo_many_series_one_param_time_major_f32)
        /*002c*/ 	.word	0x00000018


	//----- nvinfo : EIATTR_FRAME_SIZE
	.align		4
.L_7:
        /*0030*/ 	.byte	0x04, 0x11
        /*0032*/ 	.short	(.L_9 - .L_8)
	.align		4
.L_8:
        /*0034*/ 	.word	index@($__internal_0_$__cuda_sm20_dblrcp_rn_slowpath_v3)
        /*0038*/ 	.word	0x00000000


	//----- nvinfo : EIATTR_FRAME_SIZE
	.align		4
.L_9:
        /*003c*/ 	.byte	0x04, 0x11
        /*003e*/ 	.short	(.L_11 - .L_10)
	.align		4
.L_10:
        /*0040*/ 	.word	index@(dpo_many_series_one_param_time_major_f32)
        /*0044*/ 	.word	0x00000000


	//----- nvinfo : EIATTR_MIN_STACK_SIZE
	.align		4
.L_11:
        /*0048*/ 	.byte	0x04, 0x12
        /*004a*/ 	.short	(.L_13 - .L_12)
	.align		4
.L_12:
        /*004c*/ 	.word	index@(dpo_many_series_one_param_time_major_f32)
        /*0050*/ 	.word	0x00000000


	//----- nvinfo : EIATTR_MIN_STACK_SIZE
	.align		4
.L_13:
        /*0054*/ 	.byte	0x04, 0x12
        /*0056*/ 	.short	(.L_15 - .L_14)
	.align		4
.L_14:
        /*0058*/ 	.word	index@(dpo_batch_f32)
        /*005c*/ 	.word	0x00000000
.L_15:


//--------------------- .nv.compat                --------------------------
	.section	.nv.compat,"",@"SHT_CUDA_COMPAT_INFO"
	.align	4
        /*0000*/ 	.byte	0x02, 0x09, 0x00, 0x00, 0x02, 0x02, 0x01, 0x00, 0x02, 0x05, 0x05, 0x00, 0x03, 0x07, 0x01, 0x01
        /*0010*/ 	.byte	0x02, 0x03, 0x00, 0x00, 0x02, 0x06, 0x01, 0x00, 0x04, 0x0b, 0x08, 0x00, 0x01, 0x00, 0x00, 0x00
        /*0020*/ 	.byte	0x00, 0x00, 0x00, 0x00


//--------------------- .nv.info.dpo_many_series_one_param_time_major_f32 --------------------------
	.section	.nv.info.dpo_many_series_one_param_time_major_f32,"",@"SHT_CUDA_INFO"
	.sectionflags	@""
	.align	4


	//----- nvinfo : EIATTR_CUDA_API_VERSION
	.align		4
        /*0000*/ 	.byte	0x04, 0x37
        /*0002*/ 	.short	(.L_17 - .L_16)
.L_16:
        /*0004*/ 	.word	0x00000082


	//----- nvinfo : EIATTR_KPARAM_INFO
	.align		4
.L_17:
        /*0008*/ 	.byte	0x04, 0x17
        /*000a*/ 	.short	(.L_19 - .L_18)
.L_18:
        /*000c*/ 	.word	0x00000000
        /*0010*/ 	.short	0x0006
        /*0012*/ 	.short	0x0028
        /*0014*/ 	.byte	0x00, 0xf5, 0x21, 0x00


	//----- nvinfo : EIATTR_KPARAM_INFO
	.align		4
.L_19:
        /*0018*/ 	.byte	0x04, 0x17
        /*001a*/ 	.short	(.L_21 - .L_20)
.L_20:
        /*001c*/ 	.word	0x00000000
        /*0020*/ 	.short	0x0005
        /*0022*/ 	.short	0x0020
        /*0024*/ 	.byte	0x00, 0xf0, 0x11, 0x00


	//----- nvinfo : EIATTR_KPARAM_INFO
	.align		4
.L_21:
        /*0028*/ 	.byte	0x04, 0x17
        /*002a*/ 	.short	(.L_23 - .L_22)
.L_22:
        /*002c*/ 	.word	0x00000000
        /*0030*/ 	.short	0x0004
        /*0032*/ 	.short	0x001c
        /*0034*/ 	.byte	0x00, 0xf0, 0x11, 0x00


	//----- nvinfo : EIATTR_KPARAM_INFO
	.align		4
.L_23:
        /*0038*/ 	.byte	0x04, 0x17
        /*003a*/ 	.short	(.L_25 - .L_24)
.L_24:
        /*003c*/ 	.word	0x00000000
        /*0040*/ 	.short	0x0003
        /*0042*/ 	.short	0x0018
        /*0044*/ 	.byte	0x00, 0xf0, 0x11, 0x00


	//----- nvinfo : EIATTR_KPARAM_INFO
	.align		4
.L_25:
        /*0048*/ 	.byte	0x04, 0x17
        /*004a*/ 	.short	(.L_27 - .L_26)
.L_26:
        /*004c*/ 	.word	0x00000000
        /*0050*/ 	.short	0x0002
        /*0052*/ 	.short	0x0010
        /*0054*/ 	.byte	0x00, 0xf5, 0x21, 0x00


	//----- nvinfo : EIATTR_KPARAM_INFO
	.align		4
.L_27:
        /*0058*/ 	.byte	0x04, 0x17
        /*005a*/ 	.short	(.L_29 - .L_28)
.L_28:
        /*005c*/ 	.word	0x00000000
        /*0060*/ 	.short	0x0001
        /*0062*/ 	.short	0x0008
        /*0064*/ 	.byte	0x00, 0xf5, 0x21, 0x00


	//----- nvinfo : EIATTR_KPARAM_INFO
	.align		4
.L_29:
        /*0068*/ 	.byte	0x04, 0x17
        /*006a*/ 	.short	(.L_31 - .L_30)
.L_30:
        /*006c*/ 	.word	0x00000000
        /*0070*/ 	.short	0x0000
        /*0072*/ 	.short	0x0000
        /*0074*/ 	.byte	0x00, 0xf5, 0x21, 0x00


	//----- nvinfo : EIATTR_SPARSE_MMA_MASK
	.align		4
.L_31:
        /*0078*/ 	.byte	0x03, 0x50
        /*007a*/ 	.short	0x0000


	//----- nvinfo : EIATTR_MAXREG_COUNT
	.align		4
        /*007c*/ 	.byte	0x03, 0x1b
        /*007e*/ 	.short	0x00ff


	//----- nvinfo : EIATTR_MERCURY_ISA_VERSION
	.align		4
        /*0080*/ 	.byte	0x03, 0x5f
        /*0082*/ 	.short	0x0101


	//----- nvinfo : EIATTR_VRC_CTA_INIT_COUNT
	.align		4
        /*0084*/ 	.byte	0x02, 0x4a
	.zero		1
	.zero		1


	//----- nvinfo : EIATTR_EXIT_INSTR_OFFSETS
	.align		4
        /*0088*/ 	.byte	0x04, 0x1c
        /*008a*/ 	.short	(.L_33 - .L_32)


	//   ....[0]....
.L_32:
        /*008c*/ 	.word	0x000000b0


	//   ....[1]....
        /*0090*/ 	.word	0x00000130


	//   ....[2]....
        /*0094*/ 	.word	0x00000150


	//   ....[3]....
        /*0098*/ 	.word	0x00000490


	//----- nvinfo : EIATTR_CRS_STACK_SIZE
	.align		4
.L_33:
        /*009c*/ 	.byte	0x04, 0x1e
        /*009e*/ 	.short	(.L_35 - .L_34)
.L_34:
        /*00a0*/ 	.word	0x00000000


	//----- nvinfo : EIATTR_CBANK_PARAM_SIZE
	.align		4
.L_35:
        /*00a4*/ 	.byte	0x03, 0x19
        /*00a6*/ 	.short	0x0030


	//----- nvinfo : EIATTR_PARAM_CBANK
	.align		4
        /*00a8*/ 	.byte	0x04, 0x0a
        /*00aa*/ 	.short	(.L_37 - .L_36)
	.align		4
.L_36:
        /*00ac*/ 	.word	index@(.nv.constant0.dpo_many_series_one_param_time_major_f32)
        /*00b0*/ 	.short	0x0380
        /*00b2*/ 	.short	0x0030


	//----- nvinfo : EIATTR_SW_WAR
	.align		4
.L_37:
        /*00b4*/ 	.byte	0x04, 0x36
        /*00b6*/ 	.short	(.L_39 - .L_38)
.L_38:
        /*00b8*/ 	.word	0x00000008
.L_39:


//--------------------- .nv.info.dpo_batch_f32    --------------------------
	.section	.nv.info.dpo_batch_f32,"",@"SHT_CUDA_INFO"
	.sectionflags	@""
	.align	4


	//----- nvinfo : EIATTR_CUDA_API_VERSION
	.align		4
        /*0000*/ 	.byte	0x04, 0x37
        /*0002*/ 	.short	(.L_41 - .L_40)
.L_40:
        /*0004*/ 	.word	0x00000082


	//----- nvinfo : EIATTR_KPARAM_INFO
	.align		4
.L_41:
        /*0008*/ 	.byte	0x04, 0x17
        /*000a*/ 	.short	(.L_43 - .L_42)
.L_42:
        /*000c*/ 	.word	0x00000000
        /*0010*/ 	.short	0x0006
        /*0012*/ 	.short	0x0028
        /*0014*/ 	.byte	0x00, 0xf5, 0x21, 0x00


	//----- nvinfo : EIATTR_KPARAM_INFO
	.align		4
.L_43:
        /*0018*/ 	.byte	0x04, 0x17
        /*001a*/ 	.short	(.L_45 - .L_44)
.L_44:
        /*001c*/ 	.word	0x00000000
        /*0020*/ 	.short	0x0005
        /*0022*/ 	.short	0x0020
        /*0024*/ 	.byte	0x00, 0xf0, 0x11, 0x00


	//----- nvinfo : EIATTR_KPARAM_INFO
	.align		4
.L_45:
        /*0028*/ 	.byte	0x04, 0x17
        /*002a*/ 	.short	(.L_47 - .L_46)
.L_46:
        /*002c*/ 	.word	0x00000000
        /*0030*/ 	.short	0x0004
        /*0032*/ 	.short	0x0018
        /*0034*/ 	.byte	0x00, 0xf5, 0x21, 0x00


	//----- nvinfo : EIATTR_KPARAM_INFO
	.align		4
.L_47:
        /*0038*/ 	.byte	0x04, 0x17
        /*003a*/ 	.short	(.L_49 - .L_48)
.L_48:
        /*003c*/ 	.word	0x00000000
        /*0040*/ 	.short	0x0003
        /*0042*/ 	.short	0x0014
        /*0044*/ 	.byte	0x00, 0xf0, 0x11, 0x00


	//----- nvinfo : EIATTR_KPARAM_INFO
	.align		4
.L_49:
        /*0048*/ 	.byte	0x04, 0x17
        /*004a*/ 	.short	(.L_51 - .L_50)
.L_50:
        /*004c*/ 	.word	0x00000000
        /*0050*/ 	.short	0x0002
        /*0052*/ 	.short	0x0010
        /*0054*/ 	.byte	0x00, 0xf0, 0x11, 0x00


	//----- nvinfo : EIATTR_KPARAM_INFO
	.align		4
.L_51:
        /*0058*/ 	.byte	0x04, 0x17
        /*005a*/ 	.short	(.L_53 - .L_52)
.L_52:
        /*005c*/ 	.word	0x00000000
        /*0060*/ 	.short	0x0001
        /*0062*/ 	.short	0x0008
        /*0064*/ 	.byte	0x00, 0xf5, 0x21, 0x00


	//----- nvinfo : EIATTR_KPARAM_INFO
	.align		4
.L_53:
        /*0068*/ 	.byte	0x04, 0x17
        /*006a*/ 	.short	(.L_55 - .L_54)
.L_54:
        /*006c*/ 	.word	0x00000000
        /*0070*/ 	.short	0x0000
        /*0072*/ 	.short	0x0000
        /*0074*/ 	.byte	0x00, 0xf5, 0x21, 0x00


	//----- nvinfo : EIATTR_SPARSE_MMA_MASK
	.align		4
.L_55:
        /*0078*/ 	.byte	0x03, 0x50
        /*007a*/ 	.short	0x0000


	//----- nvinfo : EIATTR_MAXREG_COUNT
	.align		4
        /*007c*/ 	.byte	0x03, 0x1b
        /*007e*/ 	.short	0x00ff


	//----- nvinfo : EIATTR_MERCURY_ISA_VERSION
	.align		4
        /*0080*/ 	.byte	0x03, 0x5f
        /*0082*/ 	.short	0x0101


	//----- nvinfo : EIATTR_VRC_CTA_INIT_COUNT
	.align		4
        /*0084*/ 	.byte	0x02, 0x4a
	.zero		1
	.zero		1


	//----- nvinfo : EIATTR_EXIT_INSTR_OFFSETS
	.align		4
        /*0088*/ 	.byte	0x04, 0x1c
        /*008a*/ 	.short	(.L_57 - .L_56)


	//   ....[0]....
.L_56:
        /*008c*/ 	.word	0x00000040


	//   ....[1]....
        /*0090*/ 	.word	0x000000c0


	//   ....[2]....
        /*0094*/ 	.word	0x00000130


	//   ....[3]....
        /*0098*/ 	.word	0x00000490


	//----- nvinfo : EIATTR_CRS_STACK_SIZE
	.align		4
.L_57:
        /*009c*/ 	.byte	0x04, 0x1e
        /*009e*/ 	.short	(.L_59 - .L_58)
.L_58:
        /*00a0*/ 	.word	0x00000000


	//----- nvinfo : EIATTR_CBANK_PARAM_SIZE
	.align		4
.L_59:
        /*00a4*/ 	.byte	0x03, 0x19
        /*00a6*/ 	.short	0x0030


	//----- nvinfo : EIATTR_PARAM_CBANK
	.align		4
        /*00a8*/ 	.byte	0x04, 0x0a
        /*00aa*/ 	.short	(.L_61 - .L_60)
	.align		4
.L_60:
        /*00ac*/ 	.word	index@(.nv.constant0.dpo_batch_f32)
        /*00b0*/ 	.short	0x0380
        /*00b2*/ 	.short	0x0030


	//----- nvinfo : EIATTR_SW_WAR
	.align		4
.L_61:
        /*00b4*/ 	.byte	0x04, 0x36
        /*00b6*/ 	.short	(.L_63 - .L_62)
.L_62:
        /*00b8*/ 	.word	0x00000008
.L_63:


//--------------------- .nv.callgraph             --------------------------
	.section	.nv.callgraph,"",@"SHT_CUDA_CALLGRAPH"
	.align	4
	.sectionentsize	8
	.align		4
        /*0000*/ 	.word	0x00000000
	.align		4
        /*0004*/ 	.word	0xffffffff
	.align		4
        /*0008*/ 	.word	0x00000000
	.align		4
        /*000c*/ 	.word	0xfffffffe
	.align		4
        /*0010*/ 	.word	0x00000000
	.align		4
        /*0014*/ 	.word	0xfffffffd
	.align		4
        /*0018*/ 	.word	0x00000000
	.align		4
        /*001c*/ 	.word	0xfffffffc


//--------------------- .text.dpo_many_series_one_param_time_major_f32 --------------------------
	.section	.text.dpo_many_series_one_param_time_major_f32,"ax",@progbits
	.align	128
        .global         dpo_many_series_one_param_time_major_f32
        .type           dpo_many_series_one_param_time_major_f32,@function
        .size           dpo_many_series_one_param_time_major_f32,(.L_x_14 - dpo_many_series_one_param_time_major_f32)
        .other          dpo_many_series_one_param_time_major_f32,@"STO_CUDA_ENTRY STV_DEFAULT"
dpo_many_series_one_param_time_major_f32:
.text.dpo_many_series_one_param_time_major_f32:
[----:B------:R-:W-:Y:S01]  /*0000*/  LDC R1, c[0x0][0x37c] ;  /* 0x0000df00ff017b82 */ /* 0x000fe20000000800 */
[----:B------:R-:W0:Y:S07]  /*0010*/  S2R R3, SR_TID.Y ;  /* 0x0000000000037919 */ /* 0x000e2e0000002200 */
[----:B------:R-:W0:Y:S01]  /*0020*/  S2UR UR4, SR_CTAID.Y ;  /* 0x00000000000479c3 */ /* 0x000e220000002600 */
[----:B------:R-:W1:Y:S01]  /*0030*/  LDCU UR6, c[0x0][0x398] ;  /* 0x00007300ff0677ac */ /* 0x000e620008000800 */
[----:B------:R-:W2:Y:S06]  /*0040*/  S2R R5, SR_TID.X ;  /* 0x0000000000057919 */ /* 0x000eac0000002100 */
[----:B------:R-:W0:Y:S08]  /*0050*/  LDC R0, c[0x0][0x364] ;  /* 0x0000d900ff007b82 */ /* 0x000e300000000800 */
[----:B------:R-:W2:Y:S08]  /*0060*/  S2UR UR5, SR_CTAID.X ;  /* 0x00000000000579c3 */ /* 0x000eb00000002500 */
[----:B------:R-:W2:Y:S01]  /*0070*/  LDC R10, c[0x0][0x360] ;  /* 0x0000d800ff0a7b82 */ /* 0x000ea20000000800 */
[----:B0-----:R-:W-:-:S05]  /*0080*/  IMAD R0, R0, UR4, R3 ;  /* 0x0000000400007c24 */ /* 0x001fca000f8e0203 */
[----:B-1----:R-:W-:Y:S01]  /*0090*/  ISETP.GE.AND P0, PT, R0, UR6, PT ;  /* 0x0000000600007c0c */ /* 0x002fe2000bf06270 */
[----:B--2---:R-:W-:-:S12]  /*00a0*/  IMAD R5, R10, UR5, R5 ;  /* 0x000000050a057c24 */ /* 0x004fd8000f8e0205 */
[----:B------:R-:W-:Y:S05]  /*00b0*/  @P0 EXIT ;  /* 0x000000000000094d */ /* 0x000fea0003800000 */
[----:B------:R-:W0:Y:S01]  /*00c0*/  LDC.64 R2, c[0x0][0x390] ;  /* 0x0000e400ff027b82 */ /* 0x000e220000000a00 */
[----:B------:R-:W1:Y:S01]  /*00d0*/  LDCU.64 UR4, c[0x0][0x358] ;  /* 0x00006b00ff0477ac */ /* 0x000e620008000a00 */
[----:B------:R-:W2:Y:S01]  /*00e0*/  LDCU UR6, c[0x0][0x39c] ;  /* 0x00007380ff0677ac */ /* 0x000ea20008000800 */
[----:B0-----:R-:W-:-:S05]  /*00f0*/  IMAD.WIDE.U32 R2, R0, 0x4, R2 ;  /* 0x0000000400027825 */ /* 0x001fca00078e0002 */
[----:B-1----:R-:W2:Y:S02]  /*0100*/  LDG.E.CONSTANT R4, desc[UR4][R2.64] ;  /* 0x0000000402047981 */ /* 0x002ea4000c1e9900 */
[----:B--2---:R-:W-:-:S04]  /*0110*/  ISETP.GE.AND P0, PT, R4, UR6, PT ;  /* 0x0000000604007c0c */ /* 0x004fc8000bf06270 */
[----:B------:R-:W-:-:S13]  /*0120*/  ISETP.LT.OR P0, PT, R4, RZ, P0 ;  /* 0x000000ff0400720c */ /* 0x000fda0000701670 */
[----:B------:R-:W-:Y:S05]  /*0130*/  @P0 EXIT ;  /* 0x000000000000094d */ /* 0x000fea0003800000 */
[----:B------:R-:W-:-:S13]  /*0140*/  ISETP.GE.AND P0, PT, R5, UR6, PT ;  /* 0x0000000605007c0c */ /* 0x000fda000bf06270 */
[----:B------:R-:W-:Y:S05]  /*0150*/  @P0 EXIT ;  /* 0x000000000000094d */ /* 0x000fea0003800000 */
[----:B------:R-:W0:Y:S02]  /*0160*/  LDC R15, c[0x0][0x3a0] ;  /* 0x0000e800ff0f7b82 */ /* 0x000e240000000800 */
[----:B0-----:R-:W0:Y:S01]  /*0170*/  I2F.F64 R12, R15 ;  /* 0x0000000f000c7312 */ /* 0x001e220000201c00 */
[----:B------:R-:W-:-:S07]  /*0180*/  LEA.HI R11, R15, R15, RZ, 0x1 ;  /* 0x0000000f0f0b7211 */ /* 0x000fce00078f08ff */
[----:B0-----:R-:W0:Y:S01]  /*0190*/  MUFU.RCP64H R3, R13 ;  /* 0x0000000d00037308 */ /* 0x001e220000001800 */
[----:B------:R-:W-:-:S05]  /*01a0*/  VIADD R2, R13, 0x300402 ;  /* 0x003004020d027836 */ /* 0x000fca0000000000 */
[----:B------:R-:W-:Y:S01]  /*01b0*/  FSETP.GEU.AND P0, PT, |R2|, 5.8789094863358348022e-39, PT ;  /* 0x004004020200780b */ /* 0x000fe20003f0e200 */
[----:B0-----:R-:W-:-:S08]  /*01c0*/  DFMA R6, -R12, R2, 1 ;  /* 0x3ff000000c06742b */ /* 0x001fd00000000102 */
[----:B------:R-:W-:-:S08]  /*01d0*/  DFMA R6, R6, R6, R6 ;  /* 0x000000060606722b */ /* 0x000fd00000000006 */
[----:B------:R-:W-:-:S08]  /*01e0*/  DFMA R6, R2, R6, R2 ;  /* 0x000000060206722b */ /* 0x000fd00000000002 */
[----:B------:R-:W-:-:S08]  /*01f0*/  DFMA R8, -R12, R6, 1 ;  /* 0x3ff000000c08742b */ /* 0x000fd00000000106 */
[----:B------:R-:W-:Y:S01]  /*0200*/  DFMA R2, R6, R8, R6 ;  /* 0x000000080602722b */ /* 0x000fe20000000006 */
[----:B------:R-:W-:Y:S01]  /*0210*/  IADD3 R9, PT, PT, R4, -0x1, R15 ;  /* 0xffffffff04097810 */ /* 0x000fe20007ffe00f */
[----:B------:R-:W-:Y:S01]  /*0220*/  VIADD R4, R0, 0x1 ;  /* 0x0000000100047836 */ /* 0x000fe20000000000 */
[----:B------:R-:W-:Y:S01]  /*0230*/  LEA.HI.SX32 R8, R11, 0x1, 0x1f ;  /* 0x000000010b087811 */ /* 0x000fe200078ffaff */
[----:B------:R-:W-:Y:S07]  /*0240*/  @P0 BRA `(.L_x_0) ;  /* 0x0000000000100947 */ /* 0x000fee0003800000 */
[----:B------:R-:W-:Y:S02]  /*0250*/  LOP3.LUT R2, R13, 0x7fffffff, RZ, 0xc0, !PT ;  /* 0x7fffffff0d027812 */ /* 0x000fe400078ec0ff */
[----:B------:R-:W-:Y:S02]  /*0260*/  MOV R6, 0x290 ;  /* 0x0000029000067802 */ /* 0x000fe40000000f00 */
[----:B------:R-:W-:-:S07]  /*0270*/  IADD3 R14, PT, PT, R2, -0x100000, RZ ;  /* 0xfff00000020e7810 */ /* 0x000fce0007ffe0ff */
[----:B------:R-:W-:Y:S05]  /*0280*/  CALL.REL.NOINC `($__internal_0_$__cuda_sm20_dblrcp_rn_slowpath_v3) ;  /* 0x0000000000847944 */ /* 0x000fea0003c00000 */
.L_x_0:
[----:B------:R-:W0:Y:S01]  /*0290*/  LDC.64 R6, c[0x0][0x3a8] ;  /* 0x0000ea00ff067b82 */ /* 0x000e220000000a00 */
[----:B------:R-:W1:Y:S01]  /*02a0*/  LDCU UR6, c[0x0][0x370] ;  /* 0x00006e00ff0677ac */ /* 0x000e620008000800 */
[----:B------:R-:W-:Y:S01]  /*02b0*/  VIMNMX R12, PT, PT, R9, R8, !PT ;  /* 0x00000008090c7248 */ /* 0x000fe20007fe0100 */
[----:B------:R-:W2:Y:S01]  /*02c0*/  LDCU.64 UR8, c[0x0][0x398] ;  /* 0x00007300ff0877ac */ /* 0x000ea20008000a00 */
[----:B-1----:R-:W-:-:S07]  /*02d0*/  IMAD R10, R10, UR6, RZ ;  /* 0x000000060a0a7c24 */ /* 0x002fce000f8e02ff */
.L_x_1:
[----:B------:R-:W-:Y:S01]  /*02e0*/  ISETP.GE.AND P0, PT, R5, R12, PT ;  /* 0x0000000c0500720c */ /* 0x000fe20003f06270 */
[----:B------:R-:W1:-:S12]  /*02f0*/  LDC.64 R14, c[0x0][0x388] ;  /* 0x0000e200ff0e7b82 */ /* 0x000e580000000a00 */
[----:B------:R-:W3:Y:S08]  /*0300*/  @P0 LDC R16, c[0x0][0x3a0] ;  /* 0x0000e800ff100b82 */ /* 0x000ef00000000800 */
[----:B------:R-:W4:Y:S01]  /*0310*/  @P0 LDC R11, c[0x0][0x398] ;  /* 0x0000e600ff0b0b82 */ /* 0x000f220000000800 */
[----:B---3--:R-:W-:-:S07]  /*0320*/  @P0 IMAD.IADD R9, R5, 0x1, -R16 ;  /* 0x0000000105090824 */ /* 0x008fce00078e0a10 */
[----:B------:R-:W3:Y:S01]  /*0330*/  LDC.64 R16, c[0x0][0x380] ;  /* 0x0000e000ff107b82 */ /* 0x000ee20000000a00 */
[-CC-:B----4-:R-:W-:Y:S02]  /*0340*/  @P0 IMAD R9, R9, R11.reuse, R4.reuse ;  /* 0x0000000b09090224 */ /* 0x190fe400078e0204 */
[----:B------:R-:W-:Y:S02]  /*0350*/  @P0 IMAD R21, R5, R11, R4 ;  /* 0x0000000b05150224 */ /* 0x000fe400078e0204 */
[----:B-1----:R-:W-:-:S04]  /*0360*/  @P0 IMAD.WIDE R18, R9, 0x8, R14 ;  /* 0x0000000809120825 */ /* 0x002fc800078e020e */
[----:B------:R-:W-:Y:S02]  /*0370*/  @P0 IMAD.WIDE R20, R21, 0x8, R14 ;  /* 0x0000000815140825 */ /* 0x000fe400078e020e */
[----:B------:R-:W4:Y:S04]  /*0380*/  @P0 LDG.E.64.CONSTANT R18, desc[UR4][R18.64] ;  /* 0x0000000412120981 */ /* 0x000f28000c1e9b00 */
[----:B------:R0:W4:Y:S01]  /*0390*/  @P0 LDG.E.64.CONSTANT R14, desc[UR4][R20.64] ;  /* 0x00000004140e0981 */ /* 0x000122000c1e9b00 */
[----:B------:R-:W-:-:S04]  /*03a0*/  @P0 IMAD.IADD R9, R5, 0x1, -R8 ;  /* 0x0000000105090824 */ /* 0x000fc800078e0a08 */
[----:B------:R-:W-:-:S04]  /*03b0*/  @P0 IMAD R9, R9, R11, R0 ;  /* 0x0000000b09090224 */ /* 0x000fc800078e0200 */
[----:B---3--:R-:W-:-:S06]  /*03c0*/  @P0 IMAD.WIDE R16, R9, 0x4, R16 ;  /* 0x0000000409100825 */ /* 0x008fcc00078e0210 */
[----:B------:R-:W3:Y:S01]  /*03d0*/  @P0 LDG.E.CONSTANT R16, desc[UR4][R16.64] ;  /* 0x0000000410100981 */ /* 0x000ee2000c1e9900 */
[----:B--2---:R-:W-:Y:S01]  /*03e0*/  IMAD R11, R5, UR8, R0 ;  /* 0x00000008050b7c24 */ /* 0x004fe2000f8e0200 */
[----:B------:R-:W-:-:S03]  /*03f0*/  MOV R9, 0x7fffffff ;  /* 0x7fffffff00097802 */ /* 0x000fc60000000f00 */
[----:B0-----:R-:W-:-:S04]  /*0400*/  IMAD.WIDE R20, R11, 0x4, R6 ;  /* 0x000000040b147825 */ /* 0x001fc800078e0206 */
[----:B------:R-:W-:Y:S01]  /*0410*/  IMAD.IADD R5, R10, 0x1, R5 ;  /* 0x000000010a057824 */ /* 0x000fe200078e0205 */
[----:B----4-:R-:W-:-:S08]  /*0420*/  @P0 DADD R14, R14, -R18 ;  /* 0x000000000e0e0229 */ /* 0x010fd00000000812 */
[----:B------:R-:W-:-:S10]  /*0430*/  @P0 DMUL R14, R14, R2 ;  /* 0x000000020e0e0228 */ /* 0x000fd40000000000 */
[----:B------:R-:W3:Y:S02]  /*0440*/  @P0 F2F.F32.F64 R15, R14 ;  /* 0x0000000e000f0310 */ /* 0x000ee40000301000 */
[----:B---3--:R-:W-:-:S05]  /*0450*/  @P0 FADD R9, R16, -R15 ;  /* 0x8000000f10090221 */ /* 0x008fca0000000000 */
[----:B------:R1:W-:Y:S01]  /*0460*/  STG.E desc[UR4][R20.64], R9 ;  /* 0x0000000914007986 */ /* 0x0003e2000c101904 */
[----:B------:R-:W-:-:S13]  /*0470*/  ISETP.GE.AND P0, PT, R5, UR9, PT ;  /* 0x0000000905007c0c */ /* 0x000fda000bf06270 */
[----:B-1----:R-:W-:Y:S05]  /*0480*/  @!P0 BRA `(.L_x_1) ;  /* 0xfffffffc00948947 */ /* 0x002fea000383ffff */
[----:B------:R-:W-:Y:S05]  /*0490*/  EXIT ;  /* 0x000000000000794d */ /* 0x000fea0003800000 */
        .weak           $__internal_0_$__cuda_sm20_dblrcp_rn_slowpath_v3
        .type           $__internal_0_$__cuda_sm20_dblrcp_rn_slowpath_v3,@function
        .size           $__internal_0_$__cuda_sm20_dblrcp_rn_slowpath_v3,(.L_x_14 - $__internal_0_$__cuda_sm20_dblrcp_rn_slowpath_v3)
$__internal_0_$__cuda_sm20_dblrcp_rn_slowpath_v3:
[----:B------:R-:W-:Y:S01]  /*04a0*/  MOV R2, R12 ;  /* 0x0000000c00027202 */ /* 0x000fe20000000f00 */
[----:B------:R-:W-:-:S06]  /*04b0*/  IMAD.MOV.U32 R3, RZ, RZ, R13 ;  /* 0x000000ffff037224 */ /* 0x000fcc00078e000d */
[----:B------:R-:W-:-:S14]  /*04c0*/  DSETP.GTU.AND P0, PT, |R2|, +INF , PT ;  /* 0x7ff000000200742a */ /* 0x000fdc0003f0c200 */
[----:B------:R-:W-:Y:S05]  /*04d0*/  @P0 BRA `(.L_x_2) ;  /* 0x00000000007c0947 */ /* 0x000fea0003800000 */
[----:B------:R-:W-:-:S04]  /*04e0*/  LOP3.LUT R7, R13, 0x7fffffff, RZ, 0xc0, !PT ;  /* 0x7fffffff0d077812 */ /* 0x000fc800078ec0ff */
[----:B------:R-:W-:-:S04]  /*04f0*/  IADD3 R11, PT, PT, R7, -0x1, RZ ;  /* 0xffffffff070b7810 */ /* 0x000fc80007ffe0ff */
[----:B------:R-:W-:-:S13]  /*0500*/  ISETP.GE.U32.AND P0, PT, R11, 0x7fefffff, PT ;  /* 0x7fefffff0b00780c */ /* 0x000fda0003f06070 */
[----:B------:R-:W-:Y:S01]  /*0510*/  @P0 LOP3.LUT R13, R3, 0x7ff00000, RZ, 0x3c, !PT ;  /* 0x7ff00000030d0812 */ /* 0x000fe200078e3cff */
[----:B------:R-:W-:Y:S01]  /*0520*/  @P0 IMAD.MOV.U32 R12, RZ, RZ, RZ ;  /* 0x000000ffff0c0224 */ /* 0x000fe200078e00ff */
[----:B------:R-:W-:Y:S06]  /*0530*/  @P0 BRA `(.L_x_3) ;  /* 0x00000000006c0947 */ /* 0x000fec0003800000 */
[----:B------:R-:W-:-:S13]  /*0540*/  ISETP.GE.U32.AND P0, PT, R7, 0x1000001, PT ;  /* 0x010000010700780c */ /* 0x000fda0003f06070 */
[----:B------:R-:W-:Y:S05]  /*0550*/  @!P0 BRA `(.L_x_4) ;  /* 0x0000000000348947 */ /* 0x000fea0003800000 */
[----:B------:R-:W-:Y:S01]  /*0560*/  IADD3 R13, PT, PT, R3, -0x3fe00000, RZ ;  /* 0xc0200000030d7810 */ /* 0x000fe20007ffe0ff */
[----:B------:R-:W-:-:S03]  /*0570*/  IMAD.MOV.U32 R12, RZ, RZ, R2 ;  /* 0x000000ffff0c7224 */ /* 0x000fc600078e0002 */
[----:B------:R-:W0:Y:S03]  /*0580*/  MUFU.RCP64H R15, R13 ;  /* 0x0000000d000f7308 */ /* 0x000e260000001800 */
[----:B0-----:R-:W-:-:S08]  /*0590*/  DFMA R16, -R12, R14, 1 ;  /* 0x3ff000000c10742b */ /* 0x001fd0000000010e */
[----:B------:R-:W-:-:S08]  /*05a0*/  DFMA R16, R16, R16, R16 ;  /* 0x000000101010722b */ /* 0x000fd00000000010 */
[----:B------:R-:W-:-:S08]  /*05b0*/  DFMA R16, R14, R16, R14 ;  /* 0x000000100e10722b */ /* 0x000fd0000000000e */
[----:B------:R-:W-:-:S08]  /*05c0*/  DFMA R14, -R12, R16, 1 ;  /* 0x3ff000000c0e742b */ /* 0x000fd00000000110 */
[----:B------:R-:W-:-:S08]  /*05d0*/  DFMA R14, R16, R14, R16 ;  /* 0x0000000e100e722b */ /* 0x000fd00000000010 */
[----:B------:R-:W-:-:S08]  /*05e0*/  DMUL R14, R14, 2.2250738585072013831e-308 ;  /* 0x001000000e0e7828 */ /* 0x000fd00000000000 */
[----:B------:R-:W-:-:S08]  /*05f0*/  DFMA R2, -R2, R14, 1 ;  /* 0x3ff000000202742b */ /* 0x000fd0000000010e */
[----:B------:R-:W-:-:S08]  /*0600*/  DFMA R2, R2, R2, R2 ;  /* 0x000000020202722b */ /* 0x000fd00000000002 */
[----:B------:R-:W-:Y:S01]  /*0610*/  DFMA R12, R14, R2, R14 ;  /* 0x000000020e0c722b */ /* 0x000fe2000000000e */
[----:B------:R-:W-:Y:S10]  /*0620*/  BRA `(.L_x_3) ;  /* 0x0000000000307947 */ /* 0x000ff40003800000 */
.L_x_4:
[----:B------:R-:W-:Y:S01]  /*0630*/  DMUL R2, R2, 8.11296384146066816958e+31 ;  /* 0x4690000002027828 */ /* 0x000fe20000000000 */
[----:B------:R-:W-:-:S05]  /*0640*/  MOV R12, R14 ;  /* 0x0000000e000c7202 */ /* 0x000fca0000000f00 */
[----:B------:R-:W0:Y:S02]  /*0650*/  MUFU.RCP64H R13, R3 ;  /* 0x00000003000d7308 */ /* 0x000e240000001800 */
[----:B0-----:R-:W-:-:S08]  /*0660*/  DFMA R14, -R2, R12, 1 ;  /* 0x3ff00000020e742b */ /* 0x001fd0000000010c */
[----:B------:R-:W-:-:S08]  /*0670*/  DFMA R14, R14, R14, R14 ;  /* 0x0000000e0e0e722b */ /* 0x000fd0000000000e */
[----:B------:R-:W-:-:S08]  /*0680*/  DFMA R14, R12, R14, R12 ;  /* 0x0000000e0c0e722b */ /* 0x000fd0000000000c */
[----:B------:R-:W-:-:S08]  /*0690*/  DFMA R12, -R2, R14, 1 ;  /* 0x3ff00000020c742b */ /* 0x000fd0000000010e */
[----:B------:R-:W-:-:S08]  /*06a0*/  DFMA R12, R14, R12, R14 ;  /* 0x0000000c0e0c722b */ /* 0x000fd0000000000e */
[----:B------:R-:W-:Y:S01]  /*06b0*/  DMUL R12, R12, 8.11296384146066816958e+31 ;  /* 0x469000000c0c7828 */ /* 0x000fe20000000000 */
[----:B------:R-:W-:Y:S10]  /*06c0*/  BRA `(.L_x_3) ;  /* 0x0000000000087947 */ /* 0x000ff40003800000 */
.L_x_2:
[----:B------:R-:W-:Y:S01]  /*06d0*/  LOP3.LUT R13, R3, 0x80000, RZ, 0xfc, !PT ;  /* 0x00080000030d7812 */ /* 0x000fe200078efcff */
[----:B------:R-:W-:-:S07]  /*06e0*/  IMAD.MOV.U32 R12, RZ, RZ, R2 ;  /* 0x000000ffff0c7224 */ /* 0x000fce00078e0002 */
.L_x_3:
[----:B------:R-:W-:Y:S01]  /*06f0*/  MOV R7, 0x0 ;  /* 0x0000000000077802 */ /* 0x000fe20000000f00 */
[----:B------:R-:W-:Y:S01]  /*0700*/  IMAD.MOV.U32 R3, RZ, RZ, R13 ;  /* 0x000000ffff037224 */ /* 0x000fe200078e000d */
[----:B------:R-:W-:Y:S02]  /*0710*/  MOV R2, R12 ;  /* 0x0000000c00027202 */ /* 0x000fe40000000f00 */
[----:B------:R-:W-:Y:S05]  /*0720*/  RET.REL.NODEC R6 `(dpo_many_series_one_param_time_major_f32) ;  /* 0xfffffff806347950 */ /* 0x000fea0003c3ffff */
.L_x_5:
[----:B------:R-:W-:-:S00]  /*0730*/  BRA `(.L_x_5) ;  /* 0xfffffffc00fc7947 */ /* 0x000fc0000383ffff */
[----:B------:R-:W-:-:S00]  /*0740*/  NOP ;  /* 0x0000000000007918 */ /* 0x000fc00000000000 */
        /* <DEDUP_REMOVED lines=11> */
.L_x_14:


//--------------------- .text.dpo_batch_f32       --------------------------
	.section	.text.dpo_batch_f32,"ax",@progbits
	.align	128
        .global         dpo_batch_f32
        .type           dpo_batch_f32,@function
        .size           dpo_batch_f32,(.L_x_15 - dpo_batch_f32)
        .other          dpo_batch_f32,@"STO_CUDA_ENTRY STV_DEFAULT"
dpo_batch_f32:
.text.dpo_batch_f32:
[----:B------:R-:W-:Y:S01]  /*0000*/  LDC R1, c[0x0][0x37c] ;  /* 0x0000df00ff017b82 */ /* 0x000fe20000000800 */
[----:B------:R-:W0:Y:S01]  /*0010*/  S2R R0, SR_CTAID.Y ;  /* 0x0000000000007919 */ /* 0x000e220000002600 */
[----:B------:R-:W0:Y:S02]  /*0020*/  LDCU UR4, c[0x0][0x3a0] ;  /* 0x00007400ff0477ac */ /* 0x000e240008000800 */
[----:B0-----:R-:W-:-:S13]  /*0030*/  ISETP.GE.AND P0, PT, R0, UR4, PT ;  /* 0x0000000400007c0c */ /* 0x001fda000bf06270 */
[----:B------:R-:W-:Y:S05]  /*0040*/  @P0 EXIT ;  /* 0x000000000000094d */ /* 0x000fea0003800000 */
[----:B------:R-:W0:Y:S01]  /*0050*/  LDC.64 R2, c[0x0][0x398] ;  /* 0x0000e600ff027b82 */ /* 0x000e220000000a00 */
[----:B------:R-:W1:Y:S01]  /*0060*/  LDCU.64 UR4, c[0x0][0x358] ;  /* 0x00006b00ff0477ac */ /* 0x000e620008000a00 */
[----:B0-----:R-:W-:-:S05]  /*0070*/  IMAD.WIDE.U32 R2, R0, 0x4, R2 ;  /* 0x0000000400027825 */ /* 0x001fca00078e0002 */
[----:B-1----:R-:W2:Y:S02]  /*0080*/  LDG.E.CONSTANT R12, desc[UR4][R2.64] ;  /* 0x00000004020c7981 */ /* 0x002ea4000c1e9900 */
[----:B--2---:R-:W-:Y:S02]  /*0090*/  ISETP.GE.U32.AND P0, PT, R12, 0x1, PT ;  /* 0x000000010c00780c */ /* 0x004fe40003f06070 */
[----:B------:R-:W-:-:S04]  /*00a0*/  SHF.R.S32.HI R13, RZ, 0x1f, R12 ;  /* 0x0000001fff0d7819 */ /* 0x000fc8000001140c */
[----:B------:R-:W-:-:S13]  /*00b0*/  ISETP.GE.AND.EX P0, PT, R13, RZ, PT, P0 ;  /* 0x000000ff0d00720c */ /* 0x000fda0003f06300 */
[----:B------:R-:W-:Y:S05]  /*00c0*/  @!P0 EXIT ;  /* 0x000000000000894d */ /* 0x000fea0003800000 */
[----:B------:R-:W0:Y:S01]  /*00d0*/  S2R R15, SR_TID.X ;  /* 0x00000000000f7919 */ /* 0x000e220000002100 */
[----:B------:R-:W0:Y:S01]  /*00e0*/  S2UR UR6, SR_CTAID.X ;  /* 0x00000000000679c3 */ /* 0x000e220000002500 */
[----:B------:R-:W1:Y:S07]  /*00f0*/  LDCU UR7, c[0x0][0x390] ;  /* 0x00007200ff0777ac */ /* 0x000e6e0008000800 */
[----:B------:R-:W0:Y:S02]  /*0100*/  LDC R8, c[0x0][0x360] ;  /* 0x0000d800ff087b82 */ /* 0x000e240000000800 */
[----:B0-----:R-:W-:-:S05]  /*0110*/  IMAD R15, R8, UR6, R15 ;  /* 0x00000006080f7c24 */ /* 0x001fca000f8e020f */
[----:B-1----:R-:W-:-:S13]  /*0120*/  ISETP.GE.AND P0, PT, R15, UR7, PT ;  /* 0x000000070f007c0c */ /* 0x002fda000bf06270 */
[----:B------:R-:W-:Y:S05]  /*0130*/  @P0 EXIT ;  /* 0x000000000000094d */ /* 0x000fea0003800000 */
[----:B------:R-:W0:Y:S01]  /*0140*/  I2F.F64.U32 R6, R12 ;  /* 0x0000000c00067312 */ /* 0x000e220000201800 */
[----:B------:R-:W-:-:S07]  /*0150*/  SHF.R.U32.HI R14, RZ, 0x1, R12 ;  /* 0x00000001ff0e7819 */ /* 0x000fce000001160c */
        /* <DEDUP_REMOVED lines=8> */
[----:B------:R-:W-:Y:S10]  /*01e0*/  @P0 BRA `(.L_x_6) ;  /* 0x0000000000100947 */ /* 0x000ff40003800000 */
[----:B------:R-:W-:Y:S02]  /*01f0*/  LOP3.LUT R2, R7, 0x7fffffff, RZ, 0xc0, !PT ;  /* 0x7fffffff07027812 */ /* 0x000fe400078ec0ff */
[----:B------:R-:W-:-:S03]  /*0200*/  MOV R4, 0x230 ;  /* 0x0000023000047802 */ /* 0x000fc60000000f00 */
[----:B------:R-:W-:-:S07]  /*0210*/  VIADD R10, R2, 0xfff00000 ;  /* 0xfff00000020a7836 */ /* 0x000fce0000000000 */
[----:B------:R-:W-:Y:S05]  /*0220*/  CALL.REL.NOINC `($__internal_1_$__cuda_sm20_dblrcp_rn_slowpath_v3) ;  /* 0x00000000009c7944 */ /* 0x000fea0003c00000 */
.L_x_6:
[----:B------:R-:W0:Y:S01]  /*0230*/  LDCU UR7, c[0x0][0x394] ;  /* 0x00007280ff0777ac */ /* 0x000e220008000800 */
[----:B------:R-:W1:Y:S01]  /*0240*/  LDC.64 R4, c[0x0][0x388] ;  /* 0x0000e200ff047b82 */ /* 0x000e620000000a00 */
[----:B------:R-:W-:Y:S01]  /*0250*/  VIADD R9, R14, 0x1 ;  /* 0x000000010e097836 */ /* 0x000fe20000000000 */
[----:B------:R-:W2:Y:S01]  /*0260*/  LDCU UR6, c[0x0][0x370] ;  /* 0x00006e00ff0677ac */ /* 0x000ea20008000800 */
[----:B------:R-:W3:Y:S05]  /*0270*/  LDCU UR12, c[0x0][0x390] ;  /* 0x00007200ff0c77ac */ /* 0x000eea0008000800 */
[----:B------:R-:W4:Y:S01]  /*0280*/  LDC.64 R6, c[0x0][0x3a8] ;  /* 0x0000ea00ff067b82 */ /* 0x000f220000000a00 */
[----:B------:R-:W1:Y:S01]  /*0290*/  LDCU.128 UR8, c[0x0][0x380] ;  /* 0x00007000ff0877ac */ /* 0x000e620008000c00 */
[----:B0-----:R-:W-:-:S02]  /*02a0*/  VIADD R16, R12, UR7 ;  /* 0x000000070c107c36 */ /* 0x001fc40008000000 */
[----:B--2---:R-:W-:-:S03]  /*02b0*/  IMAD R18, R8, UR6, RZ ;  /* 0x0000000608127c24 */ /* 0x004fc6000f8e02ff */
[----:B---3--:R-:W-:-:S07]  /*02c0*/  VIADDMNMX R16, R16, 0xffffffff, R9, !PT ;  /* 0xffffffff10107846 */ /* 0x008fce0007800109 */
.L_x_9:
[----:B------:R-:W-:Y:S01]  /*02d0*/  ISETP.GE.AND P0, PT, R15, R16, PT ;  /* 0x000000100f00720c */ /* 0x000fe20003f06270 */
[----:B------:R-:W-:Y:S01]  /*02e0*/  IMAD R9, R0, UR12, R15 ;  /* 0x0000000c00097c24 */ /* 0x000fe2000f8e020f */
[----:B------:R-:W-:Y:S01]  /*02f0*/  BSSY.RECONVERGENT B0, `(.L_x_7) ;  /* 0x0000015000007945 */ /* 0x000fe20003800200 */
[----:B------:R-:W-:Y:S02]  /*0300*/  IMAD.MOV.U32 R17, RZ, RZ, 0x7fffffff ;  /* 0x7fffffffff117424 */ /* 0x000fe400078e00ff */
[----:B----4-:R-:W-:-:S08]  /*0310*/  IMAD.WIDE R8, R9, 0x4, R6 ;  /* 0x0000000409087825 */ /* 0x010fd000078e0206 */
[----:B------:R-:W-:Y:S05]  /*0320*/  @!P0 BRA `(.L_x_8) ;  /* 0x0000000000448947 */ /* 0x000fea0003800000 */
[----:B------:R-:W-:Y:S01]  /*0330*/  SHF.R.S32.HI R22, RZ, 0x1f, R15 ;  /* 0x0000001fff167819 */ /* 0x000fe2000001140f */
[----:B-1----:R-:W-:Y:S01]  /*0340*/  IMAD.WIDE R10, R15, 0x8, R4 ;  /* 0x000000080f0a7825 */ /* 0x002fe200078e0204 */
[----:B------:R-:W-:-:S05]  /*0350*/  IADD3 R17, P0, PT, -R12, R15, RZ ;  /* 0x0000000f0c117210 */ /* 0x000fca0007f1e1ff */
[----:B------:R-:W-:Y:S01]  /*0360*/  IMAD.X R24, R22, 0x1, ~R13, P0 ;  /* 0x0000000116187824 */ /* 0x000fe200000e0e0d */
[C---:B------:R-:W-:Y:S01]  /*0370*/  LEA R20, P0, R17.reuse, UR10, 0x3 ;  /* 0x0000000a11147c11 */ /* 0x040fe2000f8018ff */
[----:B------:R-:W2:Y:S03]  /*0380*/  LDG.E.64.CONSTANT R10, desc[UR4][R10.64+0x8] ;  /* 0x000008040a0a7981 */ /* 0x000ea6000c1e9b00 */
[----:B------:R-:W-:-:S06]  /*0390*/  LEA.HI.X R21, R17, UR11, R24, 0x3, P0 ;  /* 0x0000000b11157c11 */ /* 0x000fcc00080f1c18 */
[----:B------:R-:W2:Y:S01]  /*03a0*/  LDG.E.64.CONSTANT R20, desc[UR4][R20.64+0x8] ;  /* 0x0000080414147981 */ /* 0x000ea2000c1e9b00 */
[----:B------:R-:W-:-:S04]  /*03b0*/  IADD3 R17, P0, PT, -R14, R15, RZ ;  /* 0x0000000f0e117210 */ /* 0x000fc80007f1e1ff */
[----:B------:R-:W-:Y:S02]  /*03c0*/  IADD3.X R24, PT, PT, R22, -0x1, RZ, P0, !PT ;  /* 0xffffffff16187810 */ /* 0x000fe400007fe4ff */
[----:B------:R-:W-:-:S04]  /*03d0*/  LEA R22, P0, R17, UR8, 0x2 ;  /* 0x0000000811167c11 */ /* 0x000fc8000f8010ff */
[----:B------:R-:W-:-:S05]  /*03e0*/  LEA.HI.X R23, R17, UR9, R24, 0x2, P0 ;  /* 0x0000000911177c11 */ /* 0x000fca00080f1418 */
[----:B------:R-:W3:Y:S01]  /*03f0*/  LDG.E.CONSTANT R22, desc[UR4][R22.64+-0x4] ;  /* 0xfffffc0416167981 */ /* 0x000ee2000c1e9900 */
[----:B--2---:R-:W-:-:S08]  /*0400*/  DADD R24, R10, -R20 ;  /* 0x000000000a187229 */ /* 0x004fd00000000814 */
[----:B------:R-:W-:-:S10]  /*0410*/  DMUL R24, R24, R2 ;  /* 0x0000000218187228 */ /* 0x000fd40000000000 */
[----:B------:R-:W3:Y:S02]  /*0420*/  F2F.F32.F64 R25, R24 ;  /* 0x0000001800197310 */ /* 0x000ee40000301000 */
[----:B---3--:R-:W-:-:S07]  /*0430*/  FADD R17, R22, -R25 ;  /* 0x8000001916117221 */ /* 0x008fce0000000000 */
.L_x_8:
[----:B-1----:R-:W-:Y:S05]  /*0440*/  BSYNC.RECONVERGENT B0 ;  /* 0x0000000000007941 */ /* 0x002fea0003800200 */
.L_x_7:
[----:B------:R0:W-:Y:S01]  /*0450*/  STG.E desc[UR4][R8.64], R17 ;  /* 0x0000001108007986 */ /* 0x0001e2000c101904 */
[----:B------:R-:W-:-:S05]  /*0460*/  IMAD.IADD R15, R18, 0x1, R15 ;  /* 0x00000001120f7824 */ /* 0x000fca00078e020f */
[----:B------:R-:W-:-:S13]  /*0470*/  ISETP.GE.AND P0, PT, R15, UR12, PT ;  /* 0x0000000c0f007c0c */ /* 0x000fda000bf06270 */
[----:B0-----:R-:W-:Y:S05]  /*0480*/  @!P0 BRA `(.L_x_9) ;  /* 0xfffffffc00908947 */ /* 0x001fea000383ffff */
[----:B------:R-:W-:Y:S05]  /*0490*/  EXIT ;  /* 0x000000000000794d */ /* 0x000fea0003800000 */
        .weak           $__internal_1_$__cuda_sm20_dblrcp_rn_slowpath_v3
        .type           $__internal_1_$__cuda_sm20_dblrcp_rn_slowpath_v3,@function
        .size           $__internal_1_$__cuda_sm20_dblrcp_rn_slowpath_v3,(.L_x_15 - $__internal_1_$__cuda_sm20_dblrcp_rn_slowpath_v3)
$__internal_1_$__cuda_sm20_dblrcp_rn_slowpath_v3:
[----:B------:R-:W-:Y:S02]  /*04a0*/  IMAD.MOV.U32 R2, RZ, RZ, R6 ;  /* 0x000000ffff027224 */ /* 0x000fe400078e0006 */
[----:B------:R-:W-:-:S06]  /*04b0*/  IMAD.MOV.U32 R3, RZ, RZ, R7 ;  /* 0x000000ffff037224 */ /* 0x000fcc00078e0007 */
[----:B------:R-:W-:-:S14]  /*04c0*/  DSETP.GTU.AND P0, PT, |R2|, +INF , PT ;  /* 0x7ff000000200742a */ /* 0x000fdc0003f0c200 */
[----:B------:R-:W-:Y:S05]  /*04d0*/  @P0 BRA `(.L_x_10) ;  /* 0x00000000007c0947 */ /* 0x000fea0003800000 */
[----:B------:R-:W-:-:S05]  /*04e0*/  LOP3.LUT R5, R7, 0x7fffffff, RZ, 0xc0, !PT ;  /* 0x7fffffff07057812 */ /* 0x000fca00078ec0ff */
[----:B------:R-:W-:-:S05]  /*04f0*/  VIADD R6, R5, 0xffffffff ;  /* 0xffffffff05067836 */ /* 0x000fca0000000000 */
[----:B------:R-:W-:-:S13]  /*0500*/  ISETP.GE.U32.AND P0, PT, R6, 0x7fefffff, PT ;  /* 0x7fefffff0600780c */ /* 0x000fda0003f06070 */
[----:B------:R-:W-:Y:S01]  /*0510*/  @P0 LOP3.LUT R7, R3, 0x7ff00000, RZ, 0x3c, !PT ;  /* 0x7ff0000003070812 */ /* 0x000fe200078e3cff */
[----:B------:R-:W-:Y:S01]  /*0520*/  @P0 IMAD.MOV.U32 R6, RZ, RZ, RZ ;  /* 0x000000ffff060224 */ /* 0x000fe200078e00ff */
[----:B------:R-:W-:Y:S06]  /*0530*/  @P0 BRA `(.L_x_11) ;  /* 0x00000000006c0947 */ /* 0x000fec0003800000 */
[----:B------:R-:W-:-:S13]  /*0540*/  ISETP.GE.U32.AND P0, PT, R5, 0x1000001, PT ;  /* 0x010000010500780c */ /* 0x000fda0003f06070 */
[----:B------:R-:W-:Y:S05]  /*0550*/  @!P0 BRA `(.L_x_12) ;  /* 0x0000000000348947 */ /* 0x000fea0003800000 */
[----:B------:R-:W-:Y:S02]  /*0560*/  VIADD R7, R3, 0xc0200000 ;  /* 0xc020000003077836 */ /* 0x000fe40000000000 */
[----:B------:R-:W-:Y:S02]  /*0570*/  IMAD.MOV.U32 R6, RZ, RZ, R2 ;  /* 0x000000ffff067224 */ /* 0x000fe400078e0002 */
[----:B------:R-:W0:Y:S04]  /*0580*/  MUFU.RCP64H R11, R7 ;  /* 0x00000007000b7308 */ /* 0x000e280000001800 */
        /* <DEDUP_REMOVED lines=10> */
.L_x_12:
[----:B------:R-:W-:Y:S01]  /*0630*/  DMUL R2, R2, 8.11296384146066816958e+31 ;  /* 0x4690000002027828 */ /* 0x000fe20000000000 */
[----:B------:R-:W-:-:S05]  /*0640*/  IMAD.MOV.U32 R6, RZ, RZ, R10 ;  /* 0x000000ffff067224 */ /* 0x000fca00078e000a */
        /* <DEDUP_REMOVED lines=8> */
.L_x_10:
[----:B------:R-:W-:Y:S01]  /*06d0*/  LOP3.LUT R7, R3, 0x80000, RZ, 0xfc, !PT ;  /* 0x0008000003077812 */ /* 0x000fe200078efcff */
[----:B------:R-:W-:-:S07]  /*06e0*/  IMAD.MOV.U32 R6, RZ, RZ, R2 ;  /* 0x000000ffff067224 */ /* 0x000fce00078e0002 */
.L_x_11:
[----:B------:R-:W-:Y:S02]  /*06f0*/  IMAD.MOV.U32 R5, RZ, RZ, 0x0 ;  /* 0x00000000ff057424 */ /* 0x000fe400078e00ff */
[----:B------:R-:W-:Y:S02]  /*0700*/  IMAD.MOV.U32 R2, RZ, RZ, R6 ;  /* 0x000000ffff027224 */ /* 0x000fe400078e0006 */
[----:B------:R-:W-:Y:S01]  /*0710*/  IMAD.MOV.U32 R3, RZ, RZ, R7 ;  /* 0x000000ffff037224 */ /* 0x000fe200078e0007 */
[----:B------:R-:W-:Y:S06]  /*0720*/  RET.REL.NODEC R4 `(dpo_batch_f32) ;  /* 0xfffffff804347950 */ /* 0x000fec0003c3ffff */
.L_x_13:
        /* <DEDUP_REMOVED lines=13> */
.L_x_15:


//--------------------- .nv.shared.reserved.0     --------------------------
	.section	.nv.shared.reserved.0,"aw",@nobits
	.weak		__nv_reservedSMEM_offset_0_alias
	.size		__nv_reservedSMEM_offset_0_alias, 0, 64
	.other		__nv_reservedSMEM_offset_0_alias,@"STO_CUDA_RESERVED_SHARED STV_DEFAULT"
__nv_reservedSMEM_offset_0_alias:
	.zero		0
	.zero		64


//--------------------- .nv.constant0.dpo_many_series_one_param_time_major_f32 --------------------------
	.section	.nv.constant0.dpo_many_series_one_param_time_major_f32,"a",@progbits
	.sectionflags	@""
	.align	4
.nv.constant0.dpo_many_series_one_param_time_major_f32:
	.zero		944


//--------------------- .nv.constant0.dpo_batch_f32 --------------------------
	.section	.nv.constant0.dpo_batch_f32,"a",@progbits
	.sectionflags	@""
	.align	4
.nv.constant0.dpo_batch_f32:
	.zero		944


//--------------------- SYMBOLS --------------------------

	.type		.nv.reservedSmem.offset0,@object
	.size		.nv.reservedSmem.offset0,0x4
